	.headerflags	@"EF_CUDA_TEXMODE_UNIFIED EF_CUDA_64BIT_ADDRESS EF_CUDA_ACCELERATORS EF_CUDA_SM90 EF_CUDA_VIRTUAL_SM(EF_CUDA_SM90)"
	.elftype	@"ET_EXEC"


//--------------------- .nv.info                  --------------------------
	.section	.nv.info,"",@"SHT_CUDA_INFO"
	.align	4


	//----- nvinfo : EIATTR_REGCOUNT
	.align		4
        /*0000*/ 	.byte	0x04, 0x2f
        /*0002*/ 	.short	(.L_3 - .L_2)
	.align		4
.L_2:
        /*0004*/ 	.word	index@(triton_poi_fused__native_batch_norm_legit_no_training_relu_2)
        /*0008*/ 	.word	0x00000011


	//----- nvinfo : EIATTR_MIN_STACK_SIZE
	.align		4
.L_3:
        /*000c*/ 	.byte	0x04, 0x12
        /*000e*/ 	.short	(.L_5 - .L_4)
	.align		4
.L_4:
        /*0010*/ 	.word	index@(triton_poi_fused__native_batch_norm_legit_no_training_relu_2)
        /*0014*/ 	.word	0x00000000


	//----- nvinfo : EIATTR_FRAME_SIZE
	.align		4
.L_5:
        /*0018*/ 	.byte	0x04, 0x11
        /*001a*/ 	.short	(.L_7 - .L_6)
	.align		4
.L_6:
        /*001c*/ 	.word	index@(triton_poi_fused__native_batch_norm_legit_no_training_relu_2)
        /*0020*/ 	.word	0x00000000


	//----- nvinfo : EIATTR_MIN_STACK_SIZE
	.align		4
.L_7:
        /*0024*/ 	.byte	0x04, 0x12
        /*0026*/ 	.short	(.L_9 - .L_8)
	.align		4
.L_8:
        /*0028*/ 	.word	index@(triton_poi_fused__native_batch_norm_legit_no_training_relu_2)
        /*002c*/ 	.word	0x00000000
.L_9:


//--------------------- .nv.info.triton_poi_fused__native_batch_norm_legit_no_training_relu_2 --------------------------
	.section	.nv.info.triton_poi_fused__native_batch_norm_legit_no_training_relu_2,"",@"SHT_CUDA_INFO"
	.sectionflags	@""
	.align	4


	//----- nvinfo : EIATTR_CUDA_API_VERSION
	.align		4
        /*0000*/ 	.byte	0x04, 0x37
        /*0002*/ 	.short	(.L_11 - .L_10)
.L_10:
        /*0004*/ 	.word	0x0000007c


	//----- nvinfo : EIATTR_KPARAM_INFO
	.align		4
.L_11:
        /*0008*/ 	.byte	0x04, 0x17
        /*000a*/ 	.short	(.L_13 - .L_12)
.L_12:
        /*000c*/ 	.word	0x00000000
        /*0010*/ 	.short	0x0006
        /*0012*/ 	.short	0x0030
        /*0014*/ 	.byte	0x00, 0xf0, 0x11, 0x00


	//----- nvinfo : EIATTR_KPARAM_INFO
	.align		4
.L_13:
        /*0018*/ 	.byte	0x04, 0x17
        /*001a*/ 	.short	(.L_15 - .L_14)
.L_14:
        /*001c*/ 	.word	0x00000000
        /*0020*/ 	.short	0x0005
        /*0022*/ 	.short	0x0028
        /*0024*/ 	.byte	0x00, 0xf4, 0x21, 0x00


	//----- nvinfo : EIATTR_KPARAM_INFO
	.align		4
.L_15:
        /*0028*/ 	.byte	0x04, 0x17
        /*002a*/ 	.short	(.L_17 - .L_16)
.L_16:
        /*002c*/ 	.word	0x00000000
        /*0030*/ 	.short	0x0004
        /*0032*/ 	.short	0x0020
        /*0034*/ 	.byte	0x00, 0xf4, 0x21, 0x00


	//----- nvinfo : EIATTR_KPARAM_INFO
	.align		4
.L_17:
        /*0038*/ 	.byte	0x04, 0x17
        /*003a*/ 	.short	(.L_19 - .L_18)
.L_18:
        /*003c*/ 	.word	0x00000000
        /*0040*/ 	.short	0x0003
        /*0042*/ 	.short	0x0018
        /*0044*/ 	.byte	0x00, 0xf4, 0x21, 0x00


	//----- nvinfo : EIATTR_KPARAM_INFO
	.align		4
.L_19:
        /*0048*/ 	.byte	0x04, 0x17
        /*004a*/ 	.short	(.L_21 - .L_20)
.L_20:
        /*004c*/ 	.word	0x00000000
        /*0050*/ 	.short	0x0002
        /*0052*/ 	.short	0x0010
        /*0054*/ 	.byte	0x00, 0xf4, 0x21, 0x00


	//----- nvinfo : EIATTR_KPARAM_INFO
	.align		4
.L_21:
        /*0058*/ 	.byte	0x04, 0x17
        /*005a*/ 	.short	(.L_23 - .L_22)
.L_22:
        /*005c*/ 	.word	0x00000000
        /*0060*/ 	.short	0x0001
        /*0062*/ 	.short	0x0008
        /*0064*/ 	.byte	0x00, 0xf4, 0x21, 0x00


	//----- nvinfo : EIATTR_KPARAM_INFO
	.align		4
.L_23:
        /*0068*/ 	.byte	0x04, 0x17
        /*006a*/ 	.short	(.L_25 - .L_24)
.L_24:
        /*006c*/ 	.word	0x00000000
        /*0070*/ 	.short	0x0000
        /*0072*/ 	.short	0x0000
        /*0074*/ 	.byte	0x00, 0xf4, 0x21, 0x00


	//----- nvinfo : EIATTR_SPARSE_MMA_MASK
	.align		4
.L_25:
        /*0078*/ 	.byte	0x03, 0x50
        /*007a*/ 	.short	0x0000


	//----- nvinfo : EIATTR_MAXREG_COUNT
	.align		4
        /*007c*/ 	.byte	0x03, 0x1b
        /*007e*/ 	.short	0x00ff


	//----- nvinfo : EIATTR_EXIT_INSTR_OFFSETS
	.align		4
        /*0080*/ 	.byte	0x04, 0x1c
        /*0082*/ 	.short	(.L_27 - .L_26)


	//   ....[0]....
.L_26:
        /*0084*/ 	.word	0x00000350


	//----- nvinfo : EIATTR_REQNTID
	.align		4
.L_27:
        /*0088*/ 	.byte	0x04, 0x10
        /*008a*/ 	.short	(.L_29 - .L_28)
.L_28:
        /*008c*/ 	.word	0x00000100
        /*0090*/ 	.word	0x00000001
        /*0094*/ 	.word	0x00000001


	//----- nvinfo : EIATTR_CBANK_PARAM_SIZE
	.align		4
.L_29:
        /*0098*/ 	.byte	0x03, 0x19
        /*009a*/ 	.short	0x0034


	//----- nvinfo : EIATTR_PARAM_CBANK
	.align		4
        /*009c*/ 	.byte	0x04, 0x0a
        /*009e*/ 	.short	(.L_31 - .L_30)
	.align		4
.L_30:
        /*00a0*/ 	.word	index@(.nv.constant0.triton_poi_fused__native_batch_norm_legit_no_training_relu_2)
        /*00a4*/ 	.short	0x0210
        /*00a6*/ 	.short	0x0034


	//----- nvinfo : EIATTR_SW_WAR
	.align		4
.L_31:
        /*00a8*/ 	.byte	0x04, 0x36
        /*00aa*/ 	.short	(.L_33 - .L_32)
.L_32:
        /*00ac*/ 	.word	0x00000008
.L_33:


//--------------------- .nv.callgraph             --------------------------
	.section	.nv.callgraph,"",@"SHT_CUDA_CALLGRAPH"
	.align	4
	.sectionentsize	8
	.align		4
        /*0000*/ 	.word	0x00000000
	.align		4
        /*0004*/ 	.word	0xffffffff
	.align		4
        /*0008*/ 	.word	0x00000000
	.align		4
        /*000c*/ 	.word	0xfffffffe
	.align		4
        /*0010*/ 	.word	0x00000000
	.align		4
        /*0014*/ 	.word	0xfffffffd
	.align		4
        /*0018*/ 	.word	0x00000000
	.align		4
        /*001c*/ 	.word	0xfffffffc


//--------------------- .nv.constant4             --------------------------
	.section	.nv.constant4,"a",@progbits
	.align	8
	.align		8
.nv.constant4:
        /*0000*/ 	.dword	_$_str
	.align		8
        /*0008*/ 	.dword	_$_str_$_2


//--------------------- .text.triton_poi_fused__native_batch_norm_legit_no_training_relu_2 --------------------------
	.section	.text.triton_poi_fused__native_batch_norm_legit_no_training_relu_2,"ax",@progbits
	.align	128
        .global         triton_poi_fused__native_batch_norm_legit_no_training_relu_2
        .type           triton_poi_fused__native_batch_norm_legit_no_training_relu_2,@function
        .size           triton_poi_fused__native_batch_norm_legit_no_training_relu_2,(.L_x_1 - triton_poi_fused__native_batch_norm_legit_no_training_relu_2)
        .other          triton_poi_fused__native_batch_norm_legit_no_training_relu_2,@"STO_CUDA_ENTRY STV_DEFAULT"
triton_poi_fused__native_batch_norm_legit_no_training_relu_2:
.text.triton_poi_fused__native_batch_norm_legit_no_training_relu_2:
[----:B------:R-:W-:Y:S01]  /*0000*/  LDC R1, c[0x0][0x28] ;  /* 0x00000a00ff017b82 */ /* 0x000fe20000000800 */
[----:B------:R-:W1:Y:S07]  /*0010*/  S2R R0, SR_TID.X ;  /* 0x0000000000007919 */ /* 0x000e6e0000002100 */
[----:B------:R-:W2:Y:S01]  /*0020*/  LDC.64 R6, c[0x0][0x220] ;  /* 0x00008800ff067b82 */ /* 0x000ea20000000a00 */
[----:B------:R-:W-:Y:S01]  /*0030*/  ULDC.64 UR4, c[0x0][0x208] ;  /* 0x0000820000047ab9 */ /* 0x000fe20000000a00 */
[----:B------:R-:W3:Y:S06]  /*0040*/  S2R R5, SR_CTAID.X ;  /* 0x0000000000057919 */ /* 0x000eec0000002500 */
[----:B------:R-:W4:Y:S08]  /*0050*/  LDC.64 R8, c[0x0][0x228] ;  /* 0x00008a00ff087b82 */ /* 0x000f300000000a00 */
[----:B------:R-:W5:Y:S01]  /*0060*/  LDC.64 R10, c[0x0][0x230] ;  /* 0x00008c00ff0a7b82 */ /* 0x000f620000000a00 */
[----:B-1----:R-:W-:-:S02]  /*0070*/  SHF.L.U32 R0, R0, 0x1, RZ ;  /* 0x0000000100007819 */ /* 0x002fc400000006ff */
[----:B---3--:R-:W-:Y:S02]  /*0080*/  SHF.R.S32.HI R3, RZ, 0x16, R5 ;  /* 0x00000016ff037819 */ /* 0x008fe40000011405 */
[----:B------:R-:W-:Y:S02]  /*0090*/  LOP3.LUT R0, R0, 0x1fe, RZ, 0xc0, !PT ;  /* 0x000001fe00007812 */ /* 0x000fe400078ec0ff */
[----:B------:R-:W-:Y:S02]  /*00a0*/  SGXT R3, R3, 0x1 ;  /* 0x000000010303781a */ /* 0x000fe40000000200 */
[----:B------:R-:W-:Y:S02]  /*00b0*/  LEA R0, R5, R0, 0x9 ;  /* 0x0000000005007211 */ /* 0x000fe400078e48ff */
[----:B------:R-:W1:Y:S02]  /*00c0*/  LDC.64 R4, c[0x0][0x218] ;  /* 0x00008600ff047b82 */ /* 0x000e640000000a00 */
[----:B------:R-:W-:-:S04]  /*00d0*/  LEA.HI R3, R3, R0, RZ, 0x8 ;  /* 0x0000000003037211 */ /* 0x000fc800078f40ff */
[----:B------:R-:W-:-:S04]  /*00e0*/  SHF.R.S32.HI R3, RZ, 0x8, R3 ;  /* 0x00000008ff037819 */ /* 0x000fc80000011403 */
[----:B------:R-:W-:-:S04]  /*00f0*/  LEA.HI R2, R3, R3, RZ, 0x8 ;  /* 0x0000000303027211 */ /* 0x000fc800078f40ff */
[----:B------:R-:W-:-:S04]  /*0100*/  LOP3.LUT R2, R2, 0xffffff00, RZ, 0xc0, !PT ;  /* 0xffffff0002027812 */ /* 0x000fc800078ec0ff */
[----:B------:R-:W-:Y:S02]  /*0110*/  IADD3 R13, R3, -R2, RZ ;  /* 0x80000002030d7210 */ /* 0x000fe40007ffe0ff */
[----:B------:R-:W3:Y:S03]  /*0120*/  LDC.64 R2, c[0x0][0x210] ;  /* 0x00008400ff027b82 */ /* 0x000ee60000000a00 */
[----:B--2---:R-:W-:-:S06]  /*0130*/  IMAD.WIDE R6, R13, 0x4, R6 ;  /* 0x000000040d067825 */ /* 0x004fcc00078e0206 */
[----:B------:R-:W2:Y:S01]  /*0140*/  LDG.E.EL R6, desc[UR4][R6.64] ;  /* 0x0000000406067981 */ /* 0x000ea2000c2e1900 */
[----:B-1----:R-:W-:-:S05]  /*0150*/  IMAD.WIDE R4, R13, 0x4, R4 ;  /* 0x000000040d047825 */ /* 0x002fca00078e0204 */
[----:B------:R1:W2:Y:S01]  /*0160*/  LDG.E.EL R12, desc[UR4][R4.64] ;  /* 0x00000004040c7981 */ /* 0x0002a2000c2e1900 */
[----:B---3--:R-:W-:Y:S01]  /*0170*/  IMAD.WIDE R2, R0, 0x4, R2 ;  /* 0x0000000400027825 */ /* 0x008fe200078e0202 */
[----:B------:R-:W-:Y:S01]  /*0180*/  HFMA2.MMA R14, -RZ, RZ, 1.625, 0 ;  /* 0x3e800000ff0e7435 */ /* 0x000fe200000001ff */
[----:B-1----:R-:W1:Y:S04]  /*0190*/  LDC.64 R4, c[0x0][0x238] ;  /* 0x00008e00ff047b82 */ /* 0x002e680000000a00 */
[----:B------:R-:W3:Y:S01]  /*01a0*/  LDG.E.64 R2, desc[UR4][R2.64] ;  /* 0x0000000402027981 */ /* 0x000ee2000c1e1b00 */
[----:B----4-:R-:W-:-:S04]  /*01b0*/  IMAD.WIDE R8, R13, 0x4, R8 ;  /* 0x000000040d087825 */ /* 0x010fc800078e0208 */
[----:B-----5:R-:W-:Y:S02]  /*01c0*/  IMAD.WIDE R10, R13, 0x4, R10 ;  /* 0x000000040d0a7825 */ /* 0x020fe400078e020a */
[----:B------:R-:W4:Y:S04]  /*01d0*/  LDG.E.EL R8, desc[UR4][R8.64] ;  /* 0x0000000408087981 */ /* 0x000f28000c2e1900 */
[----:B------:R-:W4:Y:S01]  /*01e0*/  LDG.E.EL R11, desc[UR4][R10.64] ;  /* 0x000000040a0b7981 */ /* 0x000f22000c2e1900 */
[----:B-1----:R-:W-:-:S04]  /*01f0*/  IMAD.WIDE R4, R0, 0x4, R4 ;  /* 0x0000000400047825 */ /* 0x002fc800078e0204 */
[----:B--2---:R-:W-:-:S04]  /*0200*/  FADD R6, R6, 9.9999997473787516356e-06 ;  /* 0x3727c5ac06067421 */ /* 0x004fc80000000000 */
[----:B------:R-:W1:Y:S02]  /*0210*/  MUFU.SQRT R7, R6 ;  /* 0x0000000600077308 */ /* 0x000e640000002000 */
[C---:B-1----:R-:W-:Y:S02]  /*0220*/  FSETP.GT.AND P0, PT, R7.reuse, 8.50705917302346158658e+37, PT ;  /* 0x7e8000000700780b */ /* 0x042fe40003f04000 */
[----:B------:R-:W-:-:S11]  /*0230*/  FSETP.GEU.AND P1, PT, R7, 1.175494350822287508e-38, PT ;  /* 0x008000000700780b */ /* 0x000fd60003f2e000 */
[----:B------:R-:W-:-:S04]  /*0240*/  @P0 FMUL R7, R7, 0.25 ;  /* 0x3e80000007070820 */ /* 0x000fc80000400000 */
[----:B------:R-:W-:-:S06]  /*0250*/  @!P1 FMUL R7, R7, 16777216 ;  /* 0x4b80000007079820 */ /* 0x000fcc0000400000 */
[----:B------:R-:W1:Y:S01]  /*0260*/  MUFU.RCP R7, R7 ;  /* 0x0000000700077308 */ /* 0x000e620000001000 */
[----:B------:R-:W-:Y:S01]  /*0270*/  FSEL R14, R14, 1, P0 ;  /* 0x3f8000000e0e7808 */ /* 0x000fe20000000000 */
[----:B---3--:R-:W-:-:S04]  /*0280*/  FADD R2, R2, -R12 ;  /* 0x8000000c02027221 */ /* 0x008fc80000000000 */
[----:B------:R-:W-:Y:S01]  /*0290*/  @!P1 FMUL R14, R14, 16777216 ;  /* 0x4b8000000e0e9820 */ /* 0x000fe20000400000 */
[----:B------:R-:W-:-:S03]  /*02a0*/  FADD R3, R3, -R12 ;  /* 0x8000000c03037221 */ /* 0x000fc60000000000 */
[----:B-1----:R-:W-:-:S04]  /*02b0*/  FMUL R14, R7, R14 ;  /* 0x0000000e070e7220 */ /* 0x002fc80000400000 */
[-C--:B------:R-:W-:Y:S01]  /*02c0*/  FMUL R2, R2, R14.reuse ;  /* 0x0000000e02027220 */ /* 0x080fe20000400000 */
[----:B------:R-:W-:-:S03]  /*02d0*/  FMUL R14, R3, R14 ;  /* 0x0000000e030e7220 */ /* 0x000fc60000400000 */
[C-C-:B----4-:R-:W-:Y:S01]  /*02e0*/  FFMA R2, R8.reuse, R2, R11.reuse ;  /* 0x0000000208027223 */ /* 0x150fe2000000000b */
[----:B------:R-:W-:-:S04]  /*02f0*/  FFMA R14, R8, R14, R11 ;  /* 0x0000000e080e7223 */ /* 0x000fc8000000000b */
[----:B------:R-:W-:Y:S02]  /*0300*/  FSETP.GEU.AND P0, PT, R2, RZ, PT ;  /* 0x000000ff0200720b */ /* 0x000fe40003f0e000 */
[----:B------:R-:W-:Y:S02]  /*0310*/  FSETP.GEU.AND P1, PT, R14, RZ, PT ;  /* 0x000000ff0e00720b */ /* 0x000fe40003f2e000 */
[----:B------:R-:W-:Y:S02]  /*0320*/  FSEL R2, R2, RZ, P0 ;  /* 0x000000ff02027208 */ /* 0x000fe40000000000 */
[----:B------:R-:W-:-:S05]  /*0330*/  FSEL R3, R14, RZ, P1 ;  /* 0x000000ff0e037208 */ /* 0x000fca0000800000 */
[----:B------:R-:W-:Y:S01]  /*0340*/  STG.E.64 desc[UR4][R4.64], R2 ;  /* 0x0000000204007986 */ /* 0x000fe2000c101b04 */
[----:B------:R-:W-:Y:S05]  /*0350*/  EXIT ;  /* 0x000000000000794d */ /* 0x000fea0003800000 */
.L_x_0:
[----:B------:R-:W-:-:S00]  /*0360*/  BRA `(.L_x_0) ;  /* 0xfffffffc00fc7947 */ /* 0x000fc0000383ffff */
[----:B------:R-:W-:-:S00]  /*0370*/  NOP ;  /* 0x0000000000007918 */ /* 0x000fc00000000000 */
        /* <DEDUP_REMOVED lines=8> */
.L_x_1:


//--------------------- .nv.global.init           --------------------------
	.section	.nv.global.init,"aw",@progbits
.nv.global.init:
	.type		_$_str,@object
	.size		_$_str,(_$_str_$_2 - _$_str)
_$_str:
        /*0000*/ 	.byte	0x5f, 0x5f, 0x43, 0x55, 0x44, 0x41, 0x5f, 0x46, 0x54, 0x5a, 0x00
	.type		_$_str_$_2,@object
	.size		_$_str_$_2,(.L_1 - _$_str_$_2)
_$_str_$_2:
        /*000b*/ 	.byte	0x5f, 0x5f, 0x43, 0x55, 0x44, 0x41, 0x5f, 0x50, 0x52, 0x45, 0x43, 0x5f, 0x53, 0x51, 0x52, 0x54
        /*001b*/ 	.byte	0x00
.L_1:


//--------------------- .nv.constant0.triton_poi_fused__native_batch_norm_legit_no_training_relu_2 --------------------------
	.section	.nv.constant0.triton_poi_fused__native_batch_norm_legit_no_training_relu_2,"a",@progbits
	.sectionflags	@""
	.align	4
.nv.constant0.triton_poi_fused__native_batch_norm_legit_no_training_relu_2:
	.zero		580
